//
// Generated by NVIDIA NVVM Compiler
//
// Compiler Build ID: CL-36424714
// Cuda compilation tools, release 13.0, V13.0.88
// Based on NVVM 20.0.0
//

.version 9.0
.target sm_100
.address_size 64

	// .globl	_Z7GPU_ADDPiS_

.visible .entry _Z7GPU_ADDPiS_(
	.param .u64 .ptr .align 1 _Z7GPU_ADDPiS__param_0,
	.param .u64 .ptr .align 1 _Z7GPU_ADDPiS__param_1
)
{
	.reg .b32 	%r<4>;
	.reg .b64 	%rd<5>;

	ld.param.u64 	%rd1, [_Z7GPU_ADDPiS__param_0];
	ld.param.u64 	%rd2, [_Z7GPU_ADDPiS__param_1];
	cvta.to.global.u64 	%rd3, %rd1;
	cvta.to.global.u64 	%rd4, %rd2;
	ld.global.u32 	%r1, [%rd4];
	ld.global.u32 	%r2, [%rd3];
	add.s32 	%r3, %r2, %r1;
	st.global.u32 	[%rd3], %r3;
	ret;

}


// ===== COMPILED SASS (sm_100) =====

	.target	sm_100

	.elftype	@"ET_EXEC"


//--------------------- .note.nv.tkinfo           --------------------------
	.section	.note.nv.tkinfo,"",@"SHT_NOTE"
	.sectionflags	@"SHF_NOTE_NV_TKINFO"
	.tkinfo
        /*0018*/ 	.word	0x00000002
        /*0030*/ 	.string	""
        /*0030*/ 	.string	"ptxas"
        /*0030*/ 	.string	"Cuda compilation tools, release 13.0, V13.0.88"
        /*0030*/ 	.string	"Build cuda_13.0.r13.0/compiler.36424714_0"
        /*0030*/ 	.string	"-arch sm_100 -m 64 "



//--------------------- .note.nv.cuinfo           --------------------------
	.section	.note.nv.cuinfo,"",@"SHT_NOTE"
	.sectionflags	@"SHF_NOTE_NV_CUINFO"
        /*0018*/ 	.short	0x0002
        /*001a*/ 	.short	0x0064
        /*001c*/ 	.short	0x0082
	.zero		2


//--------------------- .nv.info                  --------------------------
	.section	.nv.info,"",@"SHT_CUDA_INFO"
	.align	4


	//----- nvinfo : EIATTR_REGCOUNT
	.align		4
        /*0000*/ 	.byte	0x04, 0x2f
        /*0002*/ 	.short	(.L_1 - .L_0)
	.align		4
.L_0:
        /*0004*/ 	.word	index@(_Z7GPU_ADDPiS_)
        /*0008*/ 	.word	0x0000000a


	//----- nvinfo : EIATTR_FRAME_SIZE
	.align		4
.L_1:
        /*000c*/ 	.byte	0x04, 0x11
        /*000e*/ 	.short	(.L_3 - .L_2)
	.align		4
.L_2:
        /*0010*/ 	.word	index@(_Z7GPU_ADDPiS_)
        /*0014*/ 	.word	0x00000000


	//----- nvinfo : EIATTR_MIN_STACK_SIZE
	.align		4
.L_3:
        /*0018*/ 	.byte	0x04, 0x12
        /*001a*/ 	.short	(.L_5 - .L_4)
	.align		4
.L_4:
        /*001c*/ 	.word	index@(_Z7GPU_ADDPiS_)
        /*0020*/ 	.word	0x00000000
.L_5:


//--------------------- .nv.compat                --------------------------
	.section	.nv.compat,"",@"SHT_CUDA_COMPAT_INFO"
	.align	4
        /*0000*/ 	.byte	0x02, 0x09, 0x00, 0x00, 0x02, 0x02, 0x01, 0x00, 0x02, 0x05, 0x05, 0x00, 0x03, 0x07, 0x01, 0x01
        /*0010*/ 	.byte	0x02, 0x03, 0x00, 0x00, 0x02, 0x06, 0x01, 0x00, 0x04, 0x0b, 0x08, 0x00, 0x09, 0x00, 0x00, 0x00
        /*0020*/ 	.byte	0x00, 0x00, 0x00, 0x00


//--------------------- .nv.info._Z7GPU_ADDPiS_   --------------------------
	.section	.nv.info._Z7GPU_ADDPiS_,"",@"SHT_CUDA_INFO"
	.sectionflags	@""
	.align	4


	//----- nvinfo : EIATTR_CUDA_API_VERSION
	.align		4
        /*0000*/ 	.byte	0x04, 0x37
        /*0002*/ 	.short	(.L_7 - .L_6)
.L_6:
        /*0004*/ 	.word	0x00000082


	//----- nvinfo : EIATTR_KPARAM_INFO
	.align		4
.L_7:
        /*0008*/ 	.byte	0x04, 0x17
        /*000a*/ 	.short	(.L_9 - .L_8)
.L_8:
        /*000c*/ 	.word	0x00000000
        /*0010*/ 	.short	0x0001
        /*0012*/ 	.short	0x0008
        /*0014*/ 	.byte	0x00, 0xf5, 0x21, 0x00


	//----- nvinfo : EIATTR_KPARAM_INFO
	.align		4
.L_9:
        /*0018*/ 	.byte	0x04, 0x17
        /*001a*/ 	.short	(.L_11 - .L_10)
.L_10:
        /*001c*/ 	.word	0x00000000
        /*0020*/ 	.short	0x0000
        /*0022*/ 	.short	0x0000
        /*0024*/ 	.byte	0x00, 0xf5, 0x21, 0x00


	//----- nvinfo : EIATTR_SPARSE_MMA_MASK
	.align		4
.L_11:
        /*0028*/ 	.byte	0x03, 0x50
        /*002a*/ 	.short	0x0000


	//----- nvinfo : EIATTR_MAXREG_COUNT
	.align		4
        /*002c*/ 	.byte	0x03, 0x1b
        /*002e*/ 	.short	0x00ff


	//----- nvinfo : EIATTR_MERCURY_ISA_VERSION
	.align		4
        /*0030*/ 	.byte	0x03, 0x5f
        /*0032*/ 	.short	0x0101


	//----- nvinfo : EIATTR_VRC_CTA_INIT_COUNT
	.align		4
        /*0034*/ 	.byte	0x02, 0x4a
	.zero		1
	.zero		1


	//----- nvinfo : EIATTR_EXIT_INSTR_OFFSETS
	.align		4
        /*0038*/ 	.byte	0x04, 0x1c
        /*003a*/ 	.short	(.L_13 - .L_12)


	//   ....[0]....
.L_12:
        /*003c*/ 	.word	0x00000080


	//----- nvinfo : EIATTR_CBANK_PARAM_SIZE
	.align		4
.L_13:
        /*0040*/ 	.byte	0x03, 0x19
        /*0042*/ 	.short	0x0010


	//----- nvinfo : EIATTR_PARAM_CBANK
	.align		4
        /*0044*/ 	.byte	0x04, 0x0a
        /*0046*/ 	.short	(.L_15 - .L_14)
	.align		4
.L_14:
        /*0048*/ 	.word	index@(.nv.constant0._Z7GPU_ADDPiS_)
        /*004c*/ 	.short	0x0380
        /*004e*/ 	.short	0x0010


	//----- nvinfo : EIATTR_SW_WAR
	.align		4
.L_15:
        /*0050*/ 	.byte	0x04, 0x36
        /*0052*/ 	.short	(.L_17 - .L_16)
.L_16:
        /*0054*/ 	.word	0x00000008
.L_17:


//--------------------- .nv.callgraph             --------------------------
	.section	.nv.callgraph,"",@"SHT_CUDA_CALLGRAPH"
	.align	4
	.sectionentsize	8
	.align		4
        /*0000*/ 	.word	0x00000000
	.align		4
        /*0004*/ 	.word	0xffffffff
	.align		4
        /*0008*/ 	.word	0x00000000
	.align		4
        /*000c*/ 	.word	0xfffffffe
	.align		4
        /*0010*/ 	.word	0x00000000
	.align		4
        /*0014*/ 	.word	0xfffffffd
	.align		4
        /*0018*/ 	.word	0x00000000
	.align		4
        /*001c*/ 	.word	0xfffffffc


//--------------------- .text._Z7GPU_ADDPiS_      --------------------------
	.section	.text._Z7GPU_ADDPiS_,"ax",@progbits
	.align	128
        .global         _Z7GPU_ADDPiS_
        .type           _Z7GPU_ADDPiS_,@function
        .size           _Z7GPU_ADDPiS_,(.L_x_1 - _Z7GPU_ADDPiS_)
        .other          _Z7GPU_ADDPiS_,@"STO_CUDA_ENTRY STV_DEFAULT"
_Z7GPU_ADDPiS_:
.text._Z7GPU_ADDPiS_:
[----:B------:R-:W-:Y:S08]  /*0000*/  LDC R1, c[0x0][0x37c] ;  /* 0x0000df00ff017b82 */ /* 0x000ff00000000800 */
[----:B------:R-:W0:Y:S01]  /*0010*/  LDC.64 R2, c[0x0][0x388] ;  /* 0x0000e200ff027b82 */ /* 0x000e220000000a00 */
[----:B------:R-:W0:Y:S07]  /*0020*/  LDCU.64 UR4, c[0x0][0x358] ;  /* 0x00006b00ff0477ac */ /* 0x000e2e0008000a00 */
[----:B------:R-:W1:Y:S01]  /*0030*/  LDC.64 R4, c[0x0][0x380] ;  /* 0x0000e000ff047b82 */ /* 0x000e620000000a00 */
[----:B0-----:R-:W2:Y:S04]  /*0040*/  LDG.E R2, desc[UR4][R2.64] ;  /* 0x0000000402027981 */ /* 0x001ea8000c1e1900 */
[----:B-1----:R-:W2:Y:S02]  /*0050*/  LDG.E R7, desc[UR4][R4.64] ;  /* 0x0000000404077981 */ /* 0x002ea4000c1e1900 */
[----:B--2---:R-:W-:-:S05]  /*0060*/  IADD3 R7, PT, PT, R2, R7, RZ ;  /* 0x0000000702077210 */ /* 0x004fca0007ffe0ff */
[----:B------:R-:W-:Y:S01]  /*0070*/  STG.E desc[UR4][R4.64], R7 ;  /* 0x0000000704007986 */ /* 0x000fe2000c101904 */
[----:B------:R-:W-:Y:S05]  /*0080*/  EXIT ;  /* 0x000000000000794d */ /* 0x000fea0003800000 */
.L_x_0:
[----:B------:R-:W-:-:S00]  /*0090*/  BRA `(.L_x_0) ;  /* 0xfffffffc00fc7947 */ /* 0x000fc0000383ffff */
[----:B------:R-:W-:-:S00]  /*00a0*/  NOP ;  /* 0x0000000000007918 */ /* 0x000fc00000000000 */
        /* <DEDUP_REMOVED lines=13> */
.L_x_1:


//--------------------- .nv.shared.reserved.0     --------------------------
	.section	.nv.shared.reserved.0,"aw",@nobits
	.weak		__nv_reservedSMEM_offset_0_alias
	.size		__nv_reservedSMEM_offset_0_alias, 0, 64
	.other		__nv_reservedSMEM_offset_0_alias,@"STO_CUDA_RESERVED_SHARED STV_DEFAULT"
__nv_reservedSMEM_offset_0_alias:
	.zero		0
	.zero		64


//--------------------- .nv.constant0._Z7GPU_ADDPiS_ --------------------------
	.section	.nv.constant0._Z7GPU_ADDPiS_,"a",@progbits
	.sectionflags	@""
	.align	4
.nv.constant0._Z7GPU_ADDPiS_:
	.zero		912


//--------------------- SYMBOLS --------------------------

	.type		.nv.reservedSmem.offset0,@object
	.size		.nv.reservedSmem.offset0,0x4
